//
// Generated by NVIDIA NVVM Compiler
//
// Compiler Build ID: CL-36424714
// Cuda compilation tools, release 13.0, V13.0.88
// Based on NVVM 20.0.0
//

.version 9.0
.target sm_100
.address_size 64

	// .globl	_Z3FFTPfS_S_S_if
.global .align 4 .b8 __cudart_i2opi_f[24] = {65, 144, 67, 60, 153, 149, 98, 219, 192, 221, 52, 245, 209, 87, 39, 252, 41, 21, 68, 78, 110, 131, 249, 162};

.visible .entry _Z3FFTPfS_S_S_if(
	.param .u64 .ptr .align 1 _Z3FFTPfS_S_S_if_param_0,
	.param .u64 .ptr .align 1 _Z3FFTPfS_S_S_if_param_1,
	.param .u64 .ptr .align 1 _Z3FFTPfS_S_S_if_param_2,
	.param .u64 .ptr .align 1 _Z3FFTPfS_S_S_if_param_3,
	.param .u32 _Z3FFTPfS_S_S_if_param_4,
	.param .f32 _Z3FFTPfS_S_S_if_param_5
)
{
	.local .align 4 .b8 	__local_depot0[28];
	.reg .b64 	%SP;
	.reg .b64 	%SPL;
	.reg .pred 	%p<17>;
	.reg .b32 	%r<87>;
	.reg .b32 	%f<71>;
	.reg .b64 	%rd<57>;
	.reg .b64 	%fd<5>;

	mov.u64 	%SPL, __local_depot0;
	ld.param.u64 	%rd16, [_Z3FFTPfS_S_S_if_param_0];
	ld.param.u64 	%rd17, [_Z3FFTPfS_S_S_if_param_1];
	ld.param.u64 	%rd18, [_Z3FFTPfS_S_S_if_param_2];
	ld.param.u64 	%rd19, [_Z3FFTPfS_S_S_if_param_3];
	ld.param.u32 	%r29, [_Z3FFTPfS_S_S_if_param_4];
	ld.param.f32 	%f11, [_Z3FFTPfS_S_S_if_param_5];
	add.u64 	%rd1, %SPL, 0;
	mov.u32 	%r30, %ctaid.x;
	mov.u32 	%r31, %ntid.x;
	mov.u32 	%r32, %tid.x;
	mad.lo.s32 	%r1, %r30, %r31, %r32;
	add.f32 	%f12, %f11, %f11;
	cvt.rn.f32.s32 	%f13, %r1;
	mul.f32 	%f14, %f12, %f13;
	cvt.rn.f32.s32 	%f15, %r29;
	div.rn.f32 	%f1, %f14, %f15;
	mul.f32 	%f16, %f1, 0f3F22F983;
	cvt.rni.s32.f32 	%r86, %f16;
	cvt.rn.f32.s32 	%f17, %r86;
	fma.rn.f32 	%f18, %f17, 0fBFC90FDA, %f1;
	fma.rn.f32 	%f19, %f17, 0fB3A22168, %f18;
	fma.rn.f32 	%f70, %f17, 0fA7C234C5, %f19;
	abs.f32 	%f3, %f1;
	setp.ltu.f32 	%p1, %f3, 0f47CE4780;
	mov.u32 	%r82, %r86;
	mov.f32 	%f69, %f70;
	@%p1 bra 	$L__BB0_8;
	setp.neu.f32 	%p2, %f3, 0f7F800000;
	@%p2 bra 	$L__BB0_3;
	mov.f32 	%f22, 0f00000000;
	mul.rn.f32 	%f69, %f1, %f22;
	mov.b32 	%r82, 0;
	bra.uni 	$L__BB0_8;
$L__BB0_3:
	mov.b32 	%r3, %f1;
	shl.b32 	%r34, %r3, 8;
	or.b32  	%r4, %r34, -2147483648;
	mov.b64 	%rd53, 0;
	mov.b32 	%r79, 0;
	mov.u64 	%rd51, __cudart_i2opi_f;
	mov.u64 	%rd52, %rd1;
$L__BB0_4:
	.pragma "nounroll";
	ld.global.nc.u32 	%r35, [%rd51];
	mad.wide.u32 	%rd23, %r35, %r4, %rd53;
	shr.u64 	%rd53, %rd23, 32;
	st.local.u32 	[%rd52], %rd23;
	add.s32 	%r79, %r79, 1;
	add.s64 	%rd52, %rd52, 4;
	add.s64 	%rd51, %rd51, 4;
	setp.ne.s32 	%p3, %r79, 6;
	@%p3 bra 	$L__BB0_4;
	shr.u32 	%r36, %r3, 23;
	st.local.u32 	[%rd1+24], %rd53;
	and.b32  	%r7, %r36, 31;
	and.b32  	%r37, %r36, 224;
	add.s32 	%r38, %r37, -128;
	shr.u32 	%r39, %r38, 5;
	mul.wide.u32 	%rd24, %r39, 4;
	sub.s64 	%rd8, %rd1, %rd24;
	ld.local.u32 	%r80, [%rd8+24];
	ld.local.u32 	%r81, [%rd8+20];
	setp.eq.s32 	%p4, %r7, 0;
	@%p4 bra 	$L__BB0_7;
	shf.l.wrap.b32 	%r80, %r81, %r80, %r7;
	ld.local.u32 	%r40, [%rd8+16];
	shf.l.wrap.b32 	%r81, %r40, %r81, %r7;
$L__BB0_7:
	shr.u32 	%r41, %r80, 30;
	shf.l.wrap.b32 	%r42, %r81, %r80, 2;
	shl.b32 	%r43, %r81, 2;
	shr.u32 	%r44, %r42, 31;
	add.s32 	%r45, %r44, %r41;
	neg.s32 	%r46, %r45;
	setp.lt.s32 	%p5, %r3, 0;
	selp.b32 	%r82, %r46, %r45, %p5;
	xor.b32  	%r47, %r42, %r3;
	shr.s32 	%r48, %r42, 31;
	xor.b32  	%r49, %r48, %r42;
	xor.b32  	%r50, %r48, %r43;
	cvt.u64.u32 	%rd25, %r49;
	shl.b64 	%rd26, %rd25, 32;
	cvt.u64.u32 	%rd27, %r50;
	or.b64  	%rd28, %rd26, %rd27;
	cvt.rn.f64.s64 	%fd1, %rd28;
	mul.f64 	%fd2, %fd1, 0d3BF921FB54442D19;
	cvt.rn.f32.f64 	%f20, %fd2;
	neg.f32 	%f21, %f20;
	setp.lt.s32 	%p6, %r47, 0;
	selp.f32 	%f69, %f21, %f20, %p6;
$L__BB0_8:
	setp.ltu.f32 	%p7, %f3, 0f47CE4780;
	add.s32 	%r52, %r82, 1;
	mul.rn.f32 	%f23, %f69, %f69;
	and.b32  	%r53, %r82, 1;
	setp.eq.b32 	%p8, %r53, 1;
	selp.f32 	%f24, %f69, 0f3F800000, %p8;
	fma.rn.f32 	%f25, %f23, %f24, 0f00000000;
	fma.rn.f32 	%f26, %f23, 0f37CBAC00, 0fBAB607ED;
	selp.f32 	%f27, 0fB94D4153, %f26, %p8;
	selp.f32 	%f28, 0f3C0885E4, 0f3D2AAABB, %p8;
	fma.rn.f32 	%f29, %f27, %f23, %f28;
	selp.f32 	%f30, 0fBE2AAAA8, 0fBEFFFFFF, %p8;
	fma.rn.f32 	%f31, %f29, %f23, %f30;
	fma.rn.f32 	%f32, %f31, %f25, %f24;
	and.b32  	%r54, %r52, 2;
	setp.eq.s32 	%p9, %r54, 0;
	mov.f32 	%f33, 0f00000000;
	sub.f32 	%f34, %f33, %f32;
	selp.f32 	%f7, %f32, %f34, %p9;
	@%p7 bra 	$L__BB0_16;
	setp.neu.f32 	%p10, %f3, 0f7F800000;
	@%p10 bra 	$L__BB0_11;
	mov.f32 	%f37, 0f00000000;
	mul.rn.f32 	%f70, %f1, %f37;
	mov.b32 	%r86, 0;
	bra.uni 	$L__BB0_16;
$L__BB0_11:
	mov.b32 	%r16, %f1;
	shl.b32 	%r56, %r16, 8;
	or.b32  	%r17, %r56, -2147483648;
	mov.b64 	%rd56, 0;
	mov.b32 	%r83, 0;
	mov.u64 	%rd54, __cudart_i2opi_f;
	mov.u64 	%rd55, %rd1;
$L__BB0_12:
	.pragma "nounroll";
	ld.global.nc.u32 	%r57, [%rd54];
	mad.wide.u32 	%rd31, %r57, %r17, %rd56;
	shr.u64 	%rd56, %rd31, 32;
	st.local.u32 	[%rd55], %rd31;
	add.s32 	%r83, %r83, 1;
	add.s64 	%rd55, %rd55, 4;
	add.s64 	%rd54, %rd54, 4;
	setp.ne.s32 	%p11, %r83, 6;
	@%p11 bra 	$L__BB0_12;
	shr.u32 	%r58, %r16, 23;
	st.local.u32 	[%rd1+24], %rd56;
	and.b32  	%r20, %r58, 31;
	and.b32  	%r59, %r58, 224;
	add.s32 	%r60, %r59, -128;
	shr.u32 	%r61, %r60, 5;
	mul.wide.u32 	%rd32, %r61, 4;
	sub.s64 	%rd15, %rd1, %rd32;
	ld.local.u32 	%r84, [%rd15+24];
	ld.local.u32 	%r85, [%rd15+20];
	setp.eq.s32 	%p12, %r20, 0;
	@%p12 bra 	$L__BB0_15;
	shf.l.wrap.b32 	%r84, %r85, %r84, %r20;
	ld.local.u32 	%r62, [%rd15+16];
	shf.l.wrap.b32 	%r85, %r62, %r85, %r20;
$L__BB0_15:
	shr.u32 	%r63, %r84, 30;
	shf.l.wrap.b32 	%r64, %r85, %r84, 2;
	shl.b32 	%r65, %r85, 2;
	shr.u32 	%r66, %r64, 31;
	add.s32 	%r67, %r66, %r63;
	neg.s32 	%r68, %r67;
	setp.lt.s32 	%p13, %r16, 0;
	selp.b32 	%r86, %r68, %r67, %p13;
	xor.b32  	%r69, %r64, %r16;
	shr.s32 	%r70, %r64, 31;
	xor.b32  	%r71, %r70, %r64;
	xor.b32  	%r72, %r70, %r65;
	cvt.u64.u32 	%rd33, %r71;
	shl.b64 	%rd34, %rd33, 32;
	cvt.u64.u32 	%rd35, %r72;
	or.b64  	%rd36, %rd34, %rd35;
	cvt.rn.f64.s64 	%fd3, %rd36;
	mul.f64 	%fd4, %fd3, 0d3BF921FB54442D19;
	cvt.rn.f32.f64 	%f35, %fd4;
	neg.f32 	%f36, %f35;
	setp.lt.s32 	%p14, %r69, 0;
	selp.f32 	%f70, %f36, %f35, %p14;
$L__BB0_16:
	shr.u32 	%r74, %r29, 31;
	add.s32 	%r75, %r29, %r74;
	shr.s32 	%r76, %r75, 1;
	cvta.to.global.u64 	%rd37, %rd16;
	cvta.to.global.u64 	%rd38, %rd17;
	cvta.to.global.u64 	%rd39, %rd18;
	cvta.to.global.u64 	%rd40, %rd19;
	mul.rn.f32 	%f38, %f70, %f70;
	and.b32  	%r77, %r86, 1;
	setp.eq.b32 	%p15, %r77, 1;
	selp.f32 	%f39, 0f3F800000, %f70, %p15;
	fma.rn.f32 	%f40, %f38, %f39, 0f00000000;
	fma.rn.f32 	%f41, %f38, 0f37CBAC00, 0fBAB607ED;
	selp.f32 	%f42, %f41, 0fB94D4153, %p15;
	selp.f32 	%f43, 0f3D2AAABB, 0f3C0885E4, %p15;
	fma.rn.f32 	%f44, %f42, %f38, %f43;
	selp.f32 	%f45, 0fBEFFFFFF, 0fBE2AAAA8, %p15;
	fma.rn.f32 	%f46, %f44, %f38, %f45;
	fma.rn.f32 	%f47, %f46, %f40, %f39;
	and.b32  	%r78, %r86, 2;
	setp.eq.s32 	%p16, %r78, 0;
	mov.f32 	%f48, 0f00000000;
	sub.f32 	%f49, %f48, %f47;
	selp.f32 	%f50, %f47, %f49, %p16;
	mul.wide.s32 	%rd41, %r1, 4;
	add.s64 	%rd42, %rd37, %rd41;
	ld.global.f32 	%f51, [%rd42];
	add.s64 	%rd43, %rd38, %rd41;
	ld.global.f32 	%f52, [%rd43];
	mul.f32 	%f53, %f52, %f50;
	fma.rn.f32 	%f54, %f7, %f51, %f53;
	add.s64 	%rd44, %rd39, %rd41;
	st.global.f32 	[%rd44], %f54;
	ld.global.f32 	%f55, [%rd42];
	ld.global.f32 	%f56, [%rd43];
	mul.f32 	%f57, %f7, %f56;
	mul.f32 	%f58, %f55, %f50;
	sub.f32 	%f59, %f57, %f58;
	add.s64 	%rd45, %rd40, %rd41;
	st.global.f32 	[%rd45], %f59;
	mul.wide.s32 	%rd46, %r76, 4;
	add.s64 	%rd47, %rd42, %rd46;
	ld.global.f32 	%f60, [%rd47];
	add.s64 	%rd48, %rd43, %rd46;
	ld.global.f32 	%f61, [%rd48];
	mul.f32 	%f62, %f50, %f61;
	fma.rn.f32 	%f63, %f7, %f60, %f62;
	add.s64 	%rd49, %rd44, %rd46;
	st.global.f32 	[%rd49], %f63;
	ld.global.f32 	%f64, [%rd47];
	ld.global.f32 	%f65, [%rd48];
	mul.f32 	%f66, %f7, %f65;
	mul.f32 	%f67, %f50, %f64;
	sub.f32 	%f68, %f66, %f67;
	add.s64 	%rd50, %rd45, %rd46;
	st.global.f32 	[%rd50], %f68;
	ret;

}


// ===== COMPILED SASS (sm_100) =====

	.target	sm_100

	.elftype	@"ET_EXEC"


//--------------------- .note.nv.tkinfo           --------------------------
	.section	.note.nv.tkinfo,"",@"SHT_NOTE"
	.sectionflags	@"SHF_NOTE_NV_TKINFO"
	.tkinfo
        /*0018*/ 	.word	0x00000002
        /*0030*/ 	.string	""
        /*0030*/ 	.string	"ptxas"
        /*0030*/ 	.string	"Cuda compilation tools, release 13.0, V13.0.88"
        /*0030*/ 	.string	"Build cuda_13.0.r13.0/compiler.36424714_0"
        /*0030*/ 	.string	"-arch sm_100 -m 64 "



//--------------------- .note.nv.cuinfo           --------------------------
	.section	.note.nv.cuinfo,"",@"SHT_NOTE"
	.sectionflags	@"SHF_NOTE_NV_CUINFO"
        /*0018*/ 	.short	0x0002
        /*001a*/ 	.short	0x0064
        /*001c*/ 	.short	0x0082
	.zero		2


//--------------------- .nv.info                  --------------------------
	.section	.nv.info,"",@"SHT_CUDA_INFO"
	.align	4


	//----- nvinfo : EIATTR_REGCOUNT
	.align		4
        /*0000*/ 	.byte	0x04, 0x2f
        /*0002*/ 	.short	(.L_2 - .L_1)
	.align		4
.L_1:
        /*0004*/ 	.word	index@(_Z3FFTPfS_S_S_if)
        /*0008*/ 	.word	0x00000018


	//----- nvinfo : EIATTR_FRAME_SIZE
	.align		4
.L_2:
        /*000c*/ 	.byte	0x04, 0x11
        /*000e*/ 	.short	(.L_4 - .L_3)
	.align		4
.L_3:
        /*0010*/ 	.word	index@($__internal_0_$__cuda_sm3x_div_rn_noftz_f32_slowpath)
        /*0014*/ 	.word	0x00000020


	//----- nvinfo : EIATTR_FRAME_SIZE
	.align		4
.L_4:
        /*0018*/ 	.byte	0x04, 0x11
        /*001a*/ 	.short	(.L_6 - .L_5)
	.align		4
.L_5:
        /*001c*/ 	.word	index@(_Z3FFTPfS_S_S_if)
        /*0020*/ 	.word	0x00000020


	//----- nvinfo : EIATTR_MIN_STACK_SIZE
	.align		4
.L_6:
        /*0024*/ 	.byte	0x04, 0x12
        /*0026*/ 	.short	(.L_8 - .L_7)
	.align		4
.L_7:
        /*0028*/ 	.word	index@(_Z3FFTPfS_S_S_if)
        /*002c*/ 	.word	0x00000020
.L_8:


//--------------------- .nv.compat                --------------------------
	.section	.nv.compat,"",@"SHT_CUDA_COMPAT_INFO"
	.align	4
        /*0000*/ 	.byte	0x02, 0x09, 0x00, 0x00, 0x02, 0x02, 0x01, 0x00, 0x02, 0x05, 0x05, 0x00, 0x03, 0x07, 0x01, 0x01
        /*0010*/ 	.byte	0x02, 0x03, 0x00, 0x00, 0x02, 0x06, 0x01, 0x00, 0x04, 0x0b, 0x08, 0x00, 0x01, 0x00, 0x00, 0x00
        /*0020*/ 	.byte	0x00, 0x00, 0x00, 0x00


//--------------------- .nv.info._Z3FFTPfS_S_S_if --------------------------
	.section	.nv.info._Z3FFTPfS_S_S_if,"",@"SHT_CUDA_INFO"
	.sectionflags	@""
	.align	4


	//----- nvinfo : EIATTR_CUDA_API_VERSION
	.align		4
        /*0000*/ 	.byte	0x04, 0x37
        /*0002*/ 	.short	(.L_10 - .L_9)
.L_9:
        /*0004*/ 	.word	0x00000082


	//----- nvinfo : EIATTR_KPARAM_INFO
	.align		4
.L_10:
        /*0008*/ 	.byte	0x04, 0x17
        /*000a*/ 	.short	(.L_12 - .L_11)
.L_11:
        /*000c*/ 	.word	0x00000000
        /*0010*/ 	.short	0x0005
        /*0012*/ 	.short	0x0024
        /*0014*/ 	.byte	0x00, 0xf0, 0x11, 0x00


	//----- nvinfo : EIATTR_KPARAM_INFO
	.align		4
.L_12:
        /*0018*/ 	.byte	0x04, 0x17
        /*001a*/ 	.short	(.L_14 - .L_13)
.L_13:
        /*001c*/ 	.word	0x00000000
        /*0020*/ 	.short	0x0004
        /*0022*/ 	.short	0x0020
        /*0024*/ 	.byte	0x00, 0xf0, 0x11, 0x00


	//----- nvinfo : EIATTR_KPARAM_INFO
	.align		4
.L_14:
        /*0028*/ 	.byte	0x04, 0x17
        /*002a*/ 	.short	(.L_16 - .L_15)
.L_15:
        /*002c*/ 	.word	0x00000000
        /*0030*/ 	.short	0x0003
        /*0032*/ 	.short	0x0018
        /*0034*/ 	.byte	0x00, 0xf5, 0x21, 0x00


	//----- nvinfo : EIATTR_KPARAM_INFO
	.align		4
.L_16:
        /*0038*/ 	.byte	0x04, 0x17
        /*003a*/ 	.short	(.L_18 - .L_17)
.L_17:
        /*003c*/ 	.word	0x00000000
        /*0040*/ 	.short	0x0002
        /*0042*/ 	.short	0x0010
        /*0044*/ 	.byte	0x00, 0xf5, 0x21, 0x00


	//----- nvinfo : EIATTR_KPARAM_INFO
	.align		4
.L_18:
        /*0048*/ 	.byte	0x04, 0x17
        /*004a*/ 	.short	(.L_20 - .L_19)
.L_19:
        /*004c*/ 	.word	0x00000000
        /*0050*/ 	.short	0x0001
        /*0052*/ 	.short	0x0008
        /*0054*/ 	.byte	0x00, 0xf5, 0x21, 0x00


	//----- nvinfo : EIATTR_KPARAM_INFO
	.align		4
.L_20:
        /*0058*/ 	.byte	0x04, 0x17
        /*005a*/ 	.short	(.L_22 - .L_21)
.L_21:
        /*005c*/ 	.word	0x00000000
        /*0060*/ 	.short	0x0000
        /*0062*/ 	.short	0x0000
        /*0064*/ 	.byte	0x00, 0xf5, 0x21, 0x00


	//----- nvinfo : EIATTR_SPARSE_MMA_MASK
	.align		4
.L_22:
        /*0068*/ 	.byte	0x03, 0x50
        /*006a*/ 	.short	0x0000


	//----- nvinfo : EIATTR_MAXREG_COUNT
	.align		4
        /*006c*/ 	.byte	0x03, 0x1b
        /*006e*/ 	.short	0x00ff


	//----- nvinfo : EIATTR_MERCURY_ISA_VERSION
	.align		4
        /*0070*/ 	.byte	0x03, 0x5f
        /*0072*/ 	.short	0x0101


	//----- nvinfo : EIATTR_VRC_CTA_INIT_COUNT
	.align		4
        /*0074*/ 	.byte	0x02, 0x4a
	.zero		1
	.zero		1


	//----- nvinfo : EIATTR_EXIT_INSTR_OFFSETS
	.align		4
        /*0078*/ 	.byte	0x04, 0x1c
        /*007a*/ 	.short	(.L_24 - .L_23)


	//   ....[0]....
.L_23:
        /*007c*/ 	.word	0x00000dc0


	//----- nvinfo : EIATTR_CRS_STACK_SIZE
	.align		4
.L_24:
        /*0080*/ 	.byte	0x04, 0x1e
        /*0082*/ 	.short	(.L_26 - .L_25)
.L_25:
        /*0084*/ 	.word	0x00000000


	//----- nvinfo : EIATTR_CBANK_PARAM_SIZE
	.align		4
.L_26:
        /*0088*/ 	.byte	0x03, 0x19
        /*008a*/ 	.short	0x0028


	//----- nvinfo : EIATTR_PARAM_CBANK
	.align		4
        /*008c*/ 	.byte	0x04, 0x0a
        /*008e*/ 	.short	(.L_28 - .L_27)
	.align		4
.L_27:
        /*0090*/ 	.word	index@(.nv.constant0._Z3FFTPfS_S_S_if)
        /*0094*/ 	.short	0x0380
        /*0096*/ 	.short	0x0028


	//----- nvinfo : EIATTR_SW_WAR
	.align		4
.L_28:
        /*0098*/ 	.byte	0x04, 0x36
        /*009a*/ 	.short	(.L_30 - .L_29)
.L_29:
        /*009c*/ 	.word	0x00000008
.L_30:


//--------------------- .nv.callgraph             --------------------------
	.section	.nv.callgraph,"",@"SHT_CUDA_CALLGRAPH"
	.align	4
	.sectionentsize	8
	.align		4
        /*0000*/ 	.word	0x00000000
	.align		4
        /*0004*/ 	.word	0xffffffff
	.align		4
        /*0008*/ 	.word	0x00000000
	.align		4
        /*000c*/ 	.word	0xfffffffe
	.align		4
        /*0010*/ 	.word	0x00000000
	.align		4
        /*0014*/ 	.word	0xfffffffd
	.align		4
        /*0018*/ 	.word	0x00000000
	.align		4
        /*001c*/ 	.word	0xfffffffc


//--------------------- .nv.constant4             --------------------------
	.section	.nv.constant4,"a",@progbits
	.align	8
	.align		8
.nv.constant4:
        /*0000*/ 	.dword	__cudart_i2opi_f


//--------------------- .text._Z3FFTPfS_S_S_if    --------------------------
	.section	.text._Z3FFTPfS_S_S_if,"ax",@progbits
	.align	128
        .global         _Z3FFTPfS_S_S_if
        .type           _Z3FFTPfS_S_S_if,@function
        .size           _Z3FFTPfS_S_S_if,(.L_x_20 - _Z3FFTPfS_S_S_if)
        .other          _Z3FFTPfS_S_S_if,@"STO_CUDA_ENTRY STV_DEFAULT"
_Z3FFTPfS_S_S_if:
.text._Z3FFTPfS_S_S_if:
[----:B------:R-:W0:Y:S01]  /*0000*/  LDC R1, c[0x0][0x37c] ;  /* 0x0000df00ff017b82 */ /* 0x000e220000000800 */
[----:B------:R-:W1:Y:S07]  /*0010*/  S2R R0, SR_TID.X ;  /* 0x0000000000007919 */ /* 0x000e6e0000002100 */
[----:B------:R-:W2:Y:S01]  /*0020*/  LDC.64 R6, c[0x0][0x3a0] ;  /* 0x0000e800ff067b82 */ /* 0x000ea20000000a00 */
[----:B------:R-:W-:Y:S01]  /*0030*/  BSSY.RECONVERGENT B0, `(.L_x_0) ;  /* 0x0000014000007945 */ /* 0x000fe20003800200 */
[----:B0-----:R-:W-:-:S06]  /*0040*/  VIADD R1, R1, 0xffffffe0 ;  /* 0xffffffe001017836 */ /* 0x001fcc0000000000 */
[----:B------:R-:W1:Y:S08]  /*0050*/  S2UR UR4, SR_CTAID.X ;  /* 0x00000000000479c3 */ /* 0x000e700000002500 */
[----:B------:R-:W1:Y:S01]  /*0060*/  LDC R5, c[0x0][0x360] ;  /* 0x0000d800ff057b82 */ /* 0x000e620000000800 */
[----:B--2---:R-:W-:-:S04]  /*0070*/  I2FP.F32.S32 R9, R6 ;  /* 0x0000000600097245 */ /* 0x004fc80000201400 */
[----:B------:R-:W0:Y:S01]  /*0080*/  MUFU.RCP R2, R9 ;  /* 0x0000000900027308 */ /* 0x000e220000001000 */
[----:B-1----:R-:W-:Y:S02]  /*0090*/  IMAD R5, R5, UR4, R0 ;  /* 0x0000000405057c24 */ /* 0x002fe4000f8e0200 */
[----:B------:R-:W-:-:S03]  /*00a0*/  FADD R0, R7, R7 ;  /* 0x0000000707007221 */ /* 0x000fc60000000000 */
[----:B------:R-:W-:Y:S01]  /*00b0*/  I2FP.F32.S32 R3, R5 ;  /* 0x0000000500037245 */ /* 0x000fe20000201400 */
[----:B0-----:R-:W-:-:S04]  /*00c0*/  FFMA R7, -R9, R2, 1 ;  /* 0x3f80000009077423 */ /* 0x001fc80000000102 */
[----:B------:R-:W-:Y:S01]  /*00d0*/  FMUL R0, R0, R3 ;  /* 0x0000000300007220 */ /* 0x000fe20000400000 */
[----:B------:R-:W-:-:S03]  /*00e0*/  FFMA R7, R2, R7, R2 ;  /* 0x0000000702077223 */ /* 0x000fc60000000002 */
[----:B------:R-:W0:Y:S01]  /*00f0*/  FCHK P0, R0, R9 ;  /* 0x0000000900007302 */ /* 0x000e220000000000 */
[----:B------:R-:W-:-:S04]  /*0100*/  FFMA R2, R0, R7, RZ ;  /* 0x0000000700027223 */ /* 0x000fc800000000ff */
[----:B------:R-:W-:-:S04]  /*0110*/  FFMA R3, -R9, R2, R0 ;  /* 0x0000000209037223 */ /* 0x000fc80000000100 */
[----:B------:R-:W-:Y:S01]  /*0120*/  FFMA R7, R7, R3, R2 ;  /* 0x0000000307077223 */ /* 0x000fe20000000002 */
[----:B0-----:R-:W-:Y:S06]  /*0130*/  @!P0 BRA `(.L_x_1) ;  /* 0x00000000000c8947 */ /* 0x001fec0003800000 */
[----:B------:R-:W-:-:S07]  /*0140*/  MOV R2, 0x160 ;  /* 0x0000016000027802 */ /* 0x000fce0000000f00 */
[----:B------:R-:W-:Y:S05]  /*0150*/  CALL.REL.NOINC `($__internal_0_$__cuda_sm3x_div_rn_noftz_f32_slowpath) ;  /* 0x0000000c001c7944 */ /* 0x000fea0003c00000 */
[----:B------:R-:W-:-:S07]  /*0160*/  IMAD.MOV.U32 R7, RZ, RZ, R0 ;  /* 0x000000ffff077224 */ /* 0x000fce00078e0000 */
.L_x_1:
[----:B------:R-:W-:Y:S05]  /*0170*/  BSYNC.RECONVERGENT B0 ;  /* 0x0000000000007941 */ /* 0x000fea0003800200 */
.L_x_0:
[C---:B------:R-:W-:Y:S01]  /*0180*/  FMUL R0, R7.reuse, 0.63661974668502807617 ;  /* 0x3f22f98307007820 */ /* 0x040fe20000400000 */
[----:B------:R-:W-:Y:S01]  /*0190*/  FSETP.GE.AND P0, PT, |R7|, 105615, PT ;  /* 0x47ce47800700780b */ /* 0x000fe20003f06200 */
[----:B------:R-:W0:Y:S01]  /*01a0*/  LDCU.64 UR6, c[0x0][0x358] ;  /* 0x00006b00ff0677ac */ /* 0x000e220008000a00 */
[----:B------:R-:W-:Y:S03]  /*01b0*/  BSSY.RECONVERGENT B0, `(.L_x_2) ;  /* 0x0000040000007945 */ /* 0x000fe60003800200 */
[----:B------:R-:W1:Y:S02]  /*01c0*/  F2I.NTZ R0, R0 ;  /* 0x0000000000007305 */ /* 0x000e640000203100 */
[----:B-1----:R-:W-:Y:S01]  /*01d0*/  I2FP.F32.S32 R2, R0 ;  /* 0x0000000000027245 */ /* 0x002fe20000201400 */
[----:B------:R-:W-:-:S04]  /*01e0*/  IMAD.MOV.U32 R12, RZ, RZ, R0 ;  /* 0x000000ffff0c7224 */ /* 0x000fc800078e0000 */
[----:B------:R-:W-:-:S04]  /*01f0*/  FFMA R3, R2, -1.5707962512969970703, R7 ;  /* 0xbfc90fda02037823 */ /* 0x000fc80000000007 */
[----:B------:R-:W-:-:S04]  /*0200*/  FFMA R3, R2, -7.5497894158615963534e-08, R3 ;  /* 0xb3a2216802037823 */ /* 0x000fc80000000003 */
[----:B------:R-:W-:-:S04]  /*0210*/  FFMA R11, R2, -5.3903029534742383927e-15, R3 ;  /* 0xa7c234c5020b7823 */ /* 0x000fc80000000003 */
[----:B------:R-:W-:Y:S01]  /*0220*/  IMAD.MOV.U32 R2, RZ, RZ, R11 ;  /* 0x000000ffff027224 */ /* 0x000fe200078e000b */
[----:B0-----:R-:W-:Y:S06]  /*0230*/  @!P0 BRA `(.L_x_3) ;  /* 0x0000000000dc8947 */ /* 0x001fec0003800000 */
[----:B------:R-:W-:-:S13]  /*0240*/  FSETP.NEU.AND P0, PT, |R7|, +INF , PT ;  /* 0x7f8000000700780b */ /* 0x000fda0003f0d200 */
[----:B------:R-:W-:Y:S01]  /*0250*/  @!P0 FMUL R2, RZ, R7 ;  /* 0x00000007ff028220 */ /* 0x000fe20000400000 */
[----:B------:R-:W-:Y:S01]  /*0260*/  @!P0 IMAD.MOV.U32 R0, RZ, RZ, RZ ;  /* 0x000000ffff008224 */ /* 0x000fe200078e00ff */
[----:B------:R-:W-:Y:S06]  /*0270*/  @!P0 BRA `(.L_x_3) ;  /* 0x0000000000cc8947 */ /* 0x000fec0003800000 */
[----:B------:R-:W-:Y:S01]  /*0280*/  IMAD.SHL.U32 R2, R7, 0x100, RZ ;  /* 0x0000010007027824 */ /* 0x000fe200078e00ff */
[----:B------:R-:W0:Y:S01]  /*0290*/  LDCU.64 UR8, c[0x4][URZ] ;  /* 0x01000000ff0877ac */ /* 0x000e220008000a00 */
[----:B------:R-:W-:Y:S02]  /*02a0*/  IMAD.MOV.U32 R6, RZ, RZ, RZ ;  /* 0x000000ffff067224 */ /* 0x000fe400078e00ff */
[----:B------:R-:W-:Y:S01]  /*02b0*/  IMAD.MOV.U32 R0, RZ, RZ, R1 ;  /* 0x000000ffff007224 */ /* 0x000fe200078e0001 */
[----:B------:R-:W-:Y:S01]  /*02c0*/  LOP3.LUT R15, R2, 0x80000000, RZ, 0xfc, !PT ;  /* 0x80000000020f7812 */ /* 0x000fe200078efcff */
[----:B------:R-:W-:Y:S01]  /*02d0*/  UMOV UR5, URZ ;  /* 0x000000ff00057c82 */ /* 0x000fe20008000000 */
[----:B------:R-:W-:-:S05]  /*02e0*/  UMOV UR4, URZ ;  /* 0x000000ff00047c82 */ /* 0x000fca0008000000 */
.L_x_4:
[----:B0-----:R-:W-:Y:S02]  /*02f0*/  IMAD.U32 R8, RZ, RZ, UR8 ;  /* 0x00000008ff087e24 */ /* 0x001fe4000f8e00ff */
[----:B------:R-:W-:-:S05]  /*0300*/  IMAD.U32 R9, RZ, RZ, UR9 ;  /* 0x00000009ff097e24 */ /* 0x000fca000f8e00ff */
[----:B------:R-:W2:Y:S01]  /*0310*/  LDG.E.CONSTANT R2, desc[UR6][R8.64] ;  /* 0x0000000608027981 */ /* 0x000ea2000c1e9900 */
[----:B------:R-:W-:Y:S02]  /*0320*/  UIADD3 UR8, UP0, UPT, UR8, 0x4, URZ ;  /* 0x0000000408087890 */ /* 0x000fe4000ff1e0ff */
[----:B------:R-:W-:Y:S02]  /*0330*/  UIADD3 UR4, UPT, UPT, UR4, 0x1, URZ ;  /* 0x0000000104047890 */ /* 0x000fe4000fffe0ff */
[----:B------:R-:W-:Y:S02]  /*0340*/  UIADD3.X UR9, UPT, UPT, URZ, UR9, URZ, UP0, !UPT ;  /* 0x00000009ff097290 */ /* 0x000fe400087fe4ff */
[----:B------:R-:W-:Y:S01]  /*0350*/  UISETP.NE.AND UP0, UPT, UR4, 0x6, UPT ;  /* 0x000000060400788c */ /* 0x000fe2000bf05270 */
[----:B--2---:R-:W-:-:S03]  /*0360*/  IMAD.WIDE.U32 R2, R2, R15, RZ ;  /* 0x0000000f02027225 */ /* 0x004fc600078e00ff */
[----:B------:R-:W-:-:S04]  /*0370*/  IADD3 R13, P0, PT, R2, R6, RZ ;  /* 0x00000006020d7210 */ /* 0x000fc80007f1e0ff */
[----:B------:R-:W-:Y:S01]  /*0380*/  IADD3.X R6, PT, PT, R3, UR5, RZ, P0, !PT ;  /* 0x0000000503067c10 */ /* 0x000fe200087fe4ff */
[----:B------:R0:W-:Y:S02]  /*0390*/  STL [R0], R13 ;  /* 0x0000000d00007387 */ /* 0x0001e40000100800 */
[----:B0-----:R-:W-:Y:S01]  /*03a0*/  VIADD R0, R0, 0x4 ;  /* 0x0000000400007836 */ /* 0x001fe20000000000 */
[----:B------:R-:W-:Y:S06]  /*03b0*/  BRA.U UP0, `(.L_x_4) ;  /* 0xfffffffd00cc7547 */ /* 0x000fec000b83ffff */
[----:B------:R-:W-:Y:S01]  /*03c0*/  SHF.R.U32.HI R4, RZ, 0x17, R7 ;  /* 0x00000017ff047819 */ /* 0x000fe20000011607 */
[----:B------:R0:W-:Y:S03]  /*03d0*/  STL [R1+0x18], R6 ;  /* 0x0000180601007387 */ /* 0x0001e60000100800 */
[C---:B------:R-:W-:Y:S02]  /*03e0*/  LOP3.LUT R0, R4.reuse, 0xe0, RZ, 0xc0, !PT ;  /* 0x000000e004007812 */ /* 0x040fe400078ec0ff */
[----:B------:R-:W-:-:S03]  /*03f0*/  LOP3.LUT P0, RZ, R4, 0x1f, RZ, 0xc0, !PT ;  /* 0x0000001f04ff7812 */ /* 0x000fc6000780c0ff */
[----:B------:R-:W-:-:S05]  /*0400*/  VIADD R0, R0, 0xffffff80 ;  /* 0xffffff8000007836 */ /* 0x000fca0000000000 */
[----:B------:R-:W-:-:S05]  /*0410*/  SHF.R.U32.HI R0, RZ, 0x5, R0 ;  /* 0x00000005ff007819 */ /* 0x000fca0000011600 */
[----:B------:R-:W-:-:S05]  /*0420*/  IMAD R10, R0, -0x4, R1 ;  /* 0xfffffffc000a7824 */ /* 0x000fca00078e0201 */
[----:B------:R-:W2:Y:S04]  /*0430*/  LDL R0, [R10+0x18] ;  /* 0x000018000a007983 */ /* 0x000ea80000100800 */
[----:B------:R-:W2:Y:S04]  /*0440*/  LDL R3, [R10+0x14] ;  /* 0x000014000a037983 */ /* 0x000ea80000100800 */
[----:B------:R-:W3:Y:S01]  /*0450*/  @P0 LDL R2, [R10+0x10] ;  /* 0x000010000a020983 */ /* 0x000ee20000100800 */
[----:B------:R-:W-:Y:S01]  /*0460*/  LOP3.LUT R4, R4, 0x1f, RZ, 0xc0, !PT ;  /* 0x0000001f04047812 */ /* 0x000fe200078ec0ff */
[----:B------:R-:W-:Y:S01]  /*0470*/  UMOV UR4, 0x54442d19 ;  /* 0x54442d1900047882 */ /* 0x000fe20000000000 */
[----:B------:R-:W-:-:S02]  /*0480*/  UMOV UR5, 0x3bf921fb ;  /* 0x3bf921fb00057882 */ /* 0x000fc40000000000 */
[-C--:B--2---:R-:W-:Y:S02]  /*0490*/  @P0 SHF.L.W.U32.HI R0, R3, R4.reuse, R0 ;  /* 0x0000000403000219 */ /* 0x084fe40000010e00 */
[----:B---3--:R-:W-:Y:S02]  /*04a0*/  @P0 SHF.L.W.U32.HI R3, R2, R4, R3 ;  /* 0x0000000402030219 */ /* 0x008fe40000010e03 */
[----:B------:R-:W-:Y:S02]  /*04b0*/  ISETP.GE.AND P0, PT, R7, RZ, PT ;  /* 0x000000ff0700720c */ /* 0x000fe40003f06270 */
[C---:B------:R-:W-:Y:S01]  /*04c0*/  SHF.L.W.U32.HI R2, R3.reuse, 0x2, R0 ;  /* 0x0000000203027819 */ /* 0x040fe20000010e00 */
[----:B------:R-:W-:-:S03]  /*04d0*/  IMAD.SHL.U32 R3, R3, 0x4, RZ ;  /* 0x0000000403037824 */ /* 0x000fc600078e00ff */
[----:B------:R-:W-:-:S04]  /*04e0*/  SHF.R.S32.HI R4, RZ, 0x1f, R2 ;  /* 0x0000001fff047819 */ /* 0x000fc80000011402 */
[C---:B------:R-:W-:Y:S02]  /*04f0*/  LOP3.LUT R8, R4.reuse, R3, RZ, 0x3c, !PT ;  /* 0x0000000304087212 */ /* 0x040fe400078e3cff */
[----:B------:R-:W-:Y:S02]  /*0500*/  LOP3.LUT R9, R4, R2, RZ, 0x3c, !PT ;  /* 0x0000000204097212 */ /* 0x000fe400078e3cff */
[----:B------:R-:W-:Y:S02]  /*0510*/  SHF.R.U32.HI R3, RZ, 0x1e, R0 ;  /* 0x0000001eff037819 */ /* 0x000fe40000011600 */
[C---:B------:R-:W-:Y:S02]  /*0520*/  LOP3.LUT R4, R2.reuse, R7, RZ, 0x3c, !PT ;  /* 0x0000000702047212 */ /* 0x040fe400078e3cff */
[----:B------:R-:W1:Y:S01]  /*0530*/  I2F.F64.S64 R8, R8 ;  /* 0x0000000800087312 */ /* 0x000e620000301c00 */
[----:B------:R-:W-:Y:S02]  /*0540*/  LEA.HI R0, R2, R3, RZ, 0x1 ;  /* 0x0000000302007211 */ /* 0x000fe400078f08ff */
[----:B------:R-:W-:-:S03]  /*0550*/  ISETP.GE.AND P1, PT, R4, RZ, PT ;  /* 0x000000ff0400720c */ /* 0x000fc60003f26270 */
[----:B------:R-:W-:-:S04]  /*0560*/  IMAD.MOV R2, RZ, RZ, -R0 ;  /* 0x000000ffff027224 */ /* 0x000fc800078e0a00 */
[----:B------:R-:W-:Y:S01]  /*0570*/  @!P0 IMAD.MOV.U32 R0, RZ, RZ, R2 ;  /* 0x000000ffff008224 */ /* 0x000fe200078e0002 */
[----:B-1----:R-:W-:-:S10]  /*0580*/  DMUL R14, R8, UR4 ;  /* 0x00000004080e7c28 */ /* 0x002fd40008000000 */
[----:B------:R-:W1:Y:S02]  /*0590*/  F2F.F32.F64 R14, R14 ;  /* 0x0000000e000e7310 */ /* 0x000e640000301000 */
[----:B01----:R-:W-:-:S07]  /*05a0*/  FSEL R2, -R14, R14, !P1 ;  /* 0x0000000e0e027208 */ /* 0x003fce0004800100 */
.L_x_3:
[----:B------:R-:W-:Y:S05]  /*05b0*/  BSYNC.RECONVERGENT B0 ;  /* 0x0000000000007941 */ /* 0x000fea0003800200 */
.L_x_2:
[----:B------:R-:W-:Y:S01]  /*05c0*/  LOP3.LUT R6, R0, 0x1, RZ, 0xc0, !PT ;  /* 0x0000000100067812 */ /* 0x000fe200078ec0ff */
[----:B------:R-:W-:Y:S02]  /*05d0*/  IMAD.MOV.U32 R13, RZ, RZ, 0x37cbac00 ;  /* 0x37cbac00ff0d7424 */ /* 0x000fe400078e00ff */
[----:B------:R-:W-:Y:S01]  /*05e0*/  FMUL R3, R2, R2 ;  /* 0x0000000202037220 */ /* 0x000fe20000400000 */
[----:B------:R-:W-:Y:S01]  /*05f0*/  VIADD R0, R0, 0x1 ;  /* 0x0000000100007836 */ /* 0x000fe20000000000 */
[----:B------:R-:W-:Y:S01]  /*0600*/  ISETP.NE.U32.AND P0, PT, R6, 0x1, PT ;  /* 0x000000010600780c */ /* 0x000fe20003f05070 */
[----:B------:R-:W-:Y:S02]  /*0610*/  IMAD.MOV.U32 R6, RZ, RZ, 0x3c0885e4 ;  /* 0x3c0885e4ff067424 */ /* 0x000fe400078e00ff */
[----:B------:R-:W-:Y:S01]  /*0620*/  FFMA R4, R3, R13, -0.0013887860113754868507 ;  /* 0xbab607ed03047423 */ /* 0x000fe2000000000d */
[----:B------:R-:W-:Y:S01]  /*0630*/  IMAD.MOV.U32 R15, RZ, RZ, 0x3e2aaaa8 ;  /* 0x3e2aaaa8ff0f7424 */ /* 0x000fe200078e00ff */
[----:B------:R-:W-:Y:S01]  /*0640*/  LOP3.LUT P1, RZ, R0, 0x2, RZ, 0xc0, !PT ;  /* 0x0000000200ff7812 */ /* 0x000fe2000782c0ff */
[----:B------:R-:W-:Y:S01]  /*0650*/  BSSY.RECONVERGENT B0, `(.L_x_5) ;  /* 0x0000043000007945 */ /* 0x000fe20003800200 */
[----:B------:R-:W-:-:S02]  /*0660*/  FSEL R6, R6, 0.041666727513074874878, !P0 ;  /* 0x3d2aaabb06067808 */ /* 0x000fc40004000000 */
[----:B------:R-:W-:Y:S02]  /*0670*/  FSEL R4, R4, -0.00019574658654164522886, P0 ;  /* 0xb94d415304047808 */ /* 0x000fe40000000000 */
[----:B------:R-:W-:Y:S02]  /*0680*/  FSEL R0, R2, 1, !P0 ;  /* 0x3f80000002007808 */ /* 0x000fe40004000000 */
[----:B------:R-:W-:Y:S01]  /*0690*/  FSEL R15, -R15, -0.4999999701976776123, !P0 ;  /* 0xbeffffff0f0f7808 */ /* 0x000fe20004000100 */
[----:B------:R-:W-:Y:S01]  /*06a0*/  FFMA R4, R3, R4, R6 ;  /* 0x0000000403047223 */ /* 0x000fe20000000006 */
[----:B------:R-:W-:Y:S01]  /*06b0*/  FSETP.GE.AND P0, PT, |R7|, 105615, PT ;  /* 0x47ce47800700780b */ /* 0x000fe20003f06200 */
[C---:B------:R-:W-:Y:S02]  /*06c0*/  FFMA R9, R3.reuse, R0, RZ ;  /* 0x0000000003097223 */ /* 0x040fe400000000ff */
[----:B------:R-:W-:-:S04]  /*06d0*/  FFMA R4, R3, R4, R15 ;  /* 0x0000000403047223 */ /* 0x000fc8000000000f */
[----:B------:R-:W-:-:S04]  /*06e0*/  FFMA R10, R9, R4, R0 ;  /* 0x00000004090a7223 */ /* 0x000fc80000000000 */
[----:B------:R-:W-:Y:S02]  /*06f0*/  @P1 FADD R10, RZ, -R10 ;  /* 0x8000000aff0a1221 */ /* 0x000fe40000000000 */
[----:B------:R-:W-:Y:S05]  /*0700*/  @!P0 BRA `(.L_x_6) ;  /* 0x0000000000dc8947 */ /* 0x000fea0003800000 */
        /* <DEDUP_REMOVED lines=11> */
.L_x_7:
        /* <DEDUP_REMOVED lines=11> */
[----:B0-----:R-:W-:Y:S01]  /*0870*/  IADD3 R0, PT, PT, R0, 0x4, RZ ;  /* 0x0000000400007810 */ /* 0x001fe20007ffe0ff */
        /* <DEDUP_REMOVED lines=13> */
[----:B------:R-:W-:Y:S01]  /*0950*/  UMOV UR5, 0x3bf921fb ;  /* 0x3bf921fb00057882 */ /* 0x000fe20000000000 */
[----:B------:R-:W-:-:S02]  /*0960*/  ISETP.GE.AND P1, PT, R7, RZ, PT ;  /* 0x000000ff0700720c */ /* 0x000fc40003f26270 */
[-C--:B--2---:R-:W-:Y:S02]  /*0970*/  @P0 SHF.L.W.U32.HI R0, R3, R4.reuse, R0 ;  /* 0x0000000403000219 */ /* 0x084fe40000010e00 */
[----:B---3--:R-:W-:-:S04]  /*0980*/  @P0 SHF.L.W.U32.HI R3, R2, R4, R3 ;  /* 0x0000000402030219 */ /* 0x008fc80000010e03 */
[C---:B------:R-:W-:Y:S01]  /*0990*/  SHF.L.W.U32.HI R2, R3.reuse, 0x2, R0 ;  /* 0x0000000203027819 */ /* 0x040fe20000010e00 */
[----:B------:R-:W-:-:S03]  /*09a0*/  IMAD.SHL.U32 R3, R3, 0x4, RZ ;  /* 0x0000000403037824 */ /* 0x000fc600078e00ff */
[----:B------:R-:W-:Y:S02]  /*09b0*/  SHF.R.S32.HI R4, RZ, 0x1f, R2 ;  /* 0x0000001fff047819 */ /* 0x000fe40000011402 */
[----:B------:R-:W-:Y:S02]  /*09c0*/  LOP3.LUT R7, R2, R7, RZ, 0x3c, !PT ;  /* 0x0000000702077212 */ /* 0x000fe400078e3cff */
[C---:B------:R-:W-:Y:S02]  /*09d0*/  LOP3.LUT R8, R4.reuse, R3, RZ, 0x3c, !PT ;  /* 0x0000000304087212 */ /* 0x040fe400078e3cff */
[----:B------:R-:W-:Y:S02]  /*09e0*/  LOP3.LUT R9, R4, R2, RZ, 0x3c, !PT ;  /* 0x0000000204097212 */ /* 0x000fe400078e3cff */
[----:B------:R-:W-:Y:S02]  /*09f0*/  SHF.R.U32.HI R3, RZ, 0x1e, R0 ;  /* 0x0000001eff037819 */ /* 0x000fe40000011600 */
[----:B------:R-:W-:-:S02]  /*0a00*/  ISETP.GE.AND P0, PT, R7, RZ, PT ;  /* 0x000000ff0700720c */ /* 0x000fc40003f06270 */
[----:B------:R-:W1:Y:S01]  /*0a10*/  I2F.F64.S64 R8, R8 ;  /* 0x0000000800087312 */ /* 0x000e620000301c00 */
[----:B------:R-:W-:-:S05]  /*0a20*/  LEA.HI R12, R2, R3, RZ, 0x1 ;  /* 0x00000003020c7211 */ /* 0x000fca00078f08ff */
[----:B------:R-:W-:-:S04]  /*0a30*/  IMAD.MOV R0, RZ, RZ, -R12 ;  /* 0x000000ffff007224 */ /* 0x000fc800078e0a0c */
[----:B------:R-:W-:Y:S01]  /*0a40*/  @!P1 IMAD.MOV.U32 R12, RZ, RZ, R0 ;  /* 0x000000ffff0c9224 */ /* 0x000fe200078e0000 */
[----:B-1----:R-:W-:-:S10]  /*0a50*/  DMUL R14, R8, UR4 ;  /* 0x00000004080e7c28 */ /* 0x002fd40008000000 */
[----:B------:R-:W1:Y:S02]  /*0a60*/  F2F.F32.F64 R14, R14 ;  /* 0x0000000e000e7310 */ /* 0x000e640000301000 */
[----:B01----:R-:W-:-:S07]  /*0a70*/  FSEL R11, -R14, R14, !P0 ;  /* 0x0000000e0e0b7208 */ /* 0x003fce0004000100 */
.L_x_6:
[----:B------:R-:W-:Y:S05]  /*0a80*/  BSYNC.RECONVERGENT B0 ;  /* 0x0000000000007941 */ /* 0x000fea0003800200 */
.L_x_5:
[----:B------:R-:W0:Y:S08]  /*0a90*/  LDC.64 R6, c[0x0][0x388] ;  /* 0x0000e200ff067b82 */ /* 0x000e300000000a00 */
[----:B------:R-:W1:Y:S01]  /*0aa0*/  LDC.64 R2, c[0x0][0x380] ;  /* 0x0000e000ff027b82 */ /* 0x000e620000000a00 */
[----:B------:R-:W-:Y:S01]  /*0ab0*/  FMUL R4, R11, R11 ;  /* 0x0000000b0b047220 */ /* 0x000fe20000400000 */
[----:B------:R-:W-:Y:S01]  /*0ac0*/  LOP3.LUT R0, R12, 0x1, RZ, 0xc0, !PT ;  /* 0x000000010c007812 */ /* 0x000fe200078ec0ff */
[----:B------:R-:W-:-:S05]  /*0ad0*/  IMAD.MOV.U32 R15, RZ, RZ, 0x3d2aaabb ;  /* 0x3d2aaabbff0f7424 */ /* 0x000fca00078e00ff */
[----:B------:R-:W2:Y:S01]  /*0ae0*/  LDC.64 R8, c[0x0][0x390] ;  /* 0x0000e400ff087b82 */ /* 0x000ea20000000a00 */
[----:B0-----:R-:W-:-:S05]  /*0af0*/  IMAD.WIDE R6, R5, 0x4, R6 ;  /* 0x0000000405067825 */ /* 0x001fca00078e0206 */
[----:B------:R-:W3:Y:S01]  /*0b00*/  LDG.E R19, desc[UR6][R6.64] ;  /* 0x0000000606137981 */ /* 0x000ee2000c1e1900 */
[----:B-1----:R-:W-:-:S05]  /*0b10*/  IMAD.WIDE R2, R5, 0x4, R2 ;  /* 0x0000000405027825 */ /* 0x002fca00078e0202 */
[----:B------:R-:W4:Y:S01]  /*0b20*/  LDG.E R17, desc[UR6][R2.64] ;  /* 0x0000000602117981 */ /* 0x000f22000c1e1900 */
[----:B------:R-:W-:Y:S01]  /*0b30*/  FFMA R13, R4, R13, -0.0013887860113754868507 ;  /* 0xbab607ed040d7423 */ /* 0x000fe2000000000d */
[----:B------:R-:W-:Y:S01]  /*0b40*/  ISETP.NE.U32.AND P0, PT, R0, 0x1, PT ;  /* 0x000000010000780c */ /* 0x000fe20003f05070 */
[----:B------:R-:W-:Y:S01]  /*0b50*/  IMAD.MOV.U32 R0, RZ, RZ, 0x3effffff ;  /* 0x3effffffff007424 */ /* 0x000fe200078e00ff */
[----:B------:R-:W-:Y:S02]  /*0b60*/  LOP3.LUT P1, RZ, R12, 0x2, RZ, 0xc0, !PT ;  /* 0x000000020cff7812 */ /* 0x000fe4000782c0ff */
[----:B------:R-:W-:Y:S02]  /*0b70*/  FSEL R13, R13, -0.00019574658654164522886, !P0 ;  /* 0xb94d41530d0d7808 */ /* 0x000fe40004000000 */
[----:B------:R-:W-:Y:S02]  /*0b80*/  FSEL R15, R15, 0.0083327032625675201416, !P0 ;  /* 0x3c0885e40f0f7808 */ /* 0x000fe40004000000 */
[----:B------:R-:W-:-:S02]  /*0b90*/  FSEL R12, -R0, -0.16666662693023681641, !P0 ;  /* 0xbe2aaaa8000c7808 */ /* 0x000fc40004000100 */
[----:B------:R-:W-:Y:S01]  /*0ba0*/  FSEL R0, R11, 1, P0 ;  /* 0x3f8000000b007808 */ /* 0x000fe20000000000 */
[----:B------:R-:W-:-:S04]  /*0bb0*/  FFMA R13, R4, R13, R15 ;  /* 0x0000000d040d7223 */ /* 0x000fc8000000000f */
[C---:B------:R-:W-:Y:S01]  /*0bc0*/  FFMA R12, R4.reuse, R13, R12 ;  /* 0x0000000d040c7223 */ /* 0x040fe2000000000c */
[----:B------:R-:W-:-:S04]  /*0bd0*/  FFMA R11, R4, R0, RZ ;  /* 0x00000000040b7223 */ /* 0x000fc800000000ff */
[----:B------:R-:W-:Y:S01]  /*0be0*/  FFMA R0, R11, R12, R0 ;  /* 0x0000000c0b007223 */ /* 0x000fe20000000000 */
[----:B--2---:R-:W-:Y:S01]  /*0bf0*/  IMAD.WIDE R8, R5, 0x4, R8 ;  /* 0x0000000405087825 */ /* 0x004fe200078e0208 */
[----:B------:R-:W0:Y:S03]  /*0c00*/  LDC R11, c[0x0][0x3a0] ;  /* 0x0000e800ff0b7b82 */ /* 0x000e260000000800 */
[----:B------:R-:W-:-:S05]  /*0c10*/  @P1 FADD R0, RZ, -R0 ;  /* 0x80000000ff001221 */ /* 0x000fca0000000000 */
[----:B------:R-:W1:Y:S01]  /*0c20*/  LDC.64 R12, c[0x0][0x398] ;  /* 0x0000e600ff0c7b82 */ /* 0x000e620000000a00 */
[----:B---3--:R-:W-:-:S04]  /*0c30*/  FMUL R19, R0, R19 ;  /* 0x0000001300137220 */ /* 0x008fc80000400000 */
[----:B----4-:R-:W-:-:S05]  /*0c40*/  FFMA R17, R10, R17, R19 ;  /* 0x000000110a117223 */ /* 0x010fca0000000013 */
[----:B------:R2:W-:Y:S04]  /*0c50*/  STG.E desc[UR6][R8.64], R17 ;  /* 0x0000001108007986 */ /* 0x0005e8000c101906 */
[----:B------:R-:W3:Y:S04]  /*0c60*/  LDG.E R15, desc[UR6][R2.64] ;  /* 0x00000006020f7981 */ /* 0x000ee8000c1e1900 */
[----:B------:R-:W4:Y:S01]  /*0c70*/  LDG.E R19, desc[UR6][R6.64] ;  /* 0x0000000606137981 */ /* 0x000f22000c1e1900 */
[----:B0-----:R-:W-:-:S04]  /*0c80*/  LEA.HI R11, R11, R11, RZ, 0x1 ;  /* 0x0000000b0b0b7211 */ /* 0x001fc800078f08ff */
[----:B------:R-:W-:Y:S01]  /*0c90*/  SHF.R.S32.HI R11, RZ, 0x1, R11 ;  /* 0x00000001ff0b7819 */ /* 0x000fe2000001140b */
[----:B-1----:R-:W-:-:S04]  /*0ca0*/  IMAD.WIDE R4, R5, 0x4, R12 ;  /* 0x0000000405047825 */ /* 0x002fc800078e020c */
[----:B------:R-:W-:-:S04]  /*0cb0*/  IMAD.WIDE R12, R11, 0x4, R6 ;  /* 0x000000040b0c7825 */ /* 0x000fc800078e0206 */
[----:B---3--:R-:W-:-:S04]  /*0cc0*/  FMUL R15, R0, R15 ;  /* 0x0000000f000f7220 */ /* 0x008fc80000400000 */
[----:B----4-:R-:W-:Y:S01]  /*0cd0*/  FFMA R19, R10, R19, -R15 ;  /* 0x000000130a137223 */ /* 0x010fe2000000080f */
[----:B------:R-:W-:-:S04]  /*0ce0*/  IMAD.WIDE R14, R11, 0x4, R2 ;  /* 0x000000040b0e7825 */ /* 0x000fc800078e0202 */
[----:B------:R-:W-:Y:S04]  /*0cf0*/  STG.E desc[UR6][R4.64], R19 ;  /* 0x0000001304007986 */ /* 0x000fe8000c101906 */
[----:B------:R-:W3:Y:S04]  /*0d00*/  LDG.E R7, desc[UR6][R12.64] ;  /* 0x000000060c077981 */ /* 0x000ee8000c1e1900 */
[----:B------:R-:W4:Y:S01]  /*0d10*/  LDG.E R3, desc[UR6][R14.64] ;  /* 0x000000060e037981 */ /* 0x000f22000c1e1900 */
[----:B--2---:R-:W-:-:S04]  /*0d20*/  IMAD.WIDE R8, R11, 0x4, R8 ;  /* 0x000000040b087825 */ /* 0x004fc800078e0208 */
[----:B---3--:R-:W-:-:S04]  /*0d30*/  FMUL R7, R0, R7 ;  /* 0x0000000700077220 */ /* 0x008fc80000400000 */
[----:B----4-:R-:W-:-:S05]  /*0d40*/  FFMA R7, R10, R3, R7 ;  /* 0x000000030a077223 */ /* 0x010fca0000000007 */
[----:B------:R-:W-:Y:S04]  /*0d50*/  STG.E desc[UR6][R8.64], R7 ;  /* 0x0000000708007986 */ /* 0x000fe8000c101906 */
[----:B------:R-:W2:Y:S04]  /*0d60*/  LDG.E R3, desc[UR6][R14.64] ;  /* 0x000000060e037981 */ /* 0x000ea8000c1e1900 */
[----:B------:R-:W3:Y:S01]  /*0d70*/  LDG.E R17, desc[UR6][R12.64] ;  /* 0x000000060c117981 */ /* 0x000ee2000c1e1900 */
[----:B--2---:R-:W-:Y:S01]  /*0d80*/  FMUL R21, R0, R3 ;  /* 0x0000000300157220 */ /* 0x004fe20000400000 */
[----:B------:R-:W-:-:S04]  /*0d90*/  IMAD.WIDE R2, R11, 0x4, R4 ;  /* 0x000000040b027825 */ /* 0x000fc800078e0204 */
[----:B---3--:R-:W-:-:S05]  /*0da0*/  FFMA R17, R10, R17, -R21 ;  /* 0x000000110a117223 */ /* 0x008fca0000000815 */
[----:B------:R-:W-:Y:S01]  /*0db0*/  STG.E desc[UR6][R2.64], R17 ;  /* 0x0000001102007986 */ /* 0x000fe2000c101906 */
[----:B------:R-:W-:Y:S05]  /*0dc0*/  EXIT ;  /* 0x000000000000794d */ /* 0x000fea0003800000 */
        .weak           $__internal_0_$__cuda_sm3x_div_rn_noftz_f32_slowpath
        .type           $__internal_0_$__cuda_sm3x_div_rn_noftz_f32_slowpath,@function
        .size           $__internal_0_$__cuda_sm3x_div_rn_noftz_f32_slowpath,(.L_x_20 - $__internal_0_$__cuda_sm3x_div_rn_noftz_f32_slowpath)
$__internal_0_$__cuda_sm3x_div_rn_noftz_f32_slowpath:
[----:B------:R-:W-:Y:S01]  /*0dd0*/  SHF.R.U32.HI R4, RZ, 0x17, R9 ;  /* 0x00000017ff047819 */ /* 0x000fe20000011609 */
[----:B------:R-:W-:Y:S01]  /*0de0*/  BSSY.RECONVERGENT B1, `(.L_x_8) ;  /* 0x0000064000017945 */ /* 0x000fe20003800200 */
[--C-:B------:R-:W-:Y:S01]  /*0df0*/  SHF.R.U32.HI R3, RZ, 0x17, R0.reuse ;  /* 0x00000017ff037819 */ /* 0x100fe20000011600 */
[----:B------:R-:W-:Y:S01]  /*0e00*/  IMAD.MOV.U32 R7, RZ, RZ, R0 ;  /* 0x000000ffff077224 */ /* 0x000fe200078e0000 */
[----:B------:R-:W-:Y:S02]  /*0e10*/  LOP3.LUT R6, R4, 0xff, RZ, 0xc0, !PT ;  /* 0x000000ff04067812 */ /* 0x000fe400078ec0ff */
[----:B------:R-:W-:-:S03]  /*0e20*/  LOP3.LUT R4, R3, 0xff, RZ, 0xc0, !PT ;  /* 0x000000ff03047812 */ /* 0x000fc600078ec0ff */
[----:B------:R-:W-:Y:S02]  /*0e30*/  VIADD R11, R6, 0xffffffff ;  /* 0xffffffff060b7836 */ /* 0x000fe40000000000 */
[----:B------:R-:W-:-:S03]  /*0e40*/  VIADD R10, R4, 0xffffffff ;  /* 0xffffffff040a7836 */ /* 0x000fc60000000000 */
[----:B------:R-:W-:-:S04]  /*0e50*/  ISETP.GT.U32.AND P0, PT, R11, 0xfd, PT ;  /* 0x000000fd0b00780c */ /* 0x000fc80003f04070 */
[----:B------:R-:W-:-:S13]  /*0e60*/  ISETP.GT.U32.OR P0, PT, R10, 0xfd, P0 ;  /* 0x000000fd0a00780c */ /* 0x000fda0000704470 */
[----:B------:R-:W-:Y:S01]  /*0e70*/  @!P0 IMAD.MOV.U32 R8, RZ, RZ, RZ ;  /* 0x000000ffff088224 */ /* 0x000fe200078e00ff */
[----:B------:R-:W-:Y:S06]  /*0e80*/  @!P0 BRA `(.L_x_9) ;  /* 0x0000000000608947 */ /* 0x000fec0003800000 */
[----:B------:R-:W-:Y:S01]  /*0e90*/  FSETP.GTU.FTZ.AND P0, PT, |R0|, +INF , PT ;  /* 0x7f8000000000780b */ /* 0x000fe20003f1c200 */
[----:B------:R-:W-:Y:S01]  /*0ea0*/  IMAD.MOV.U32 R3, RZ, RZ, R9 ;  /* 0x000000ffff037224 */ /* 0x000fe200078e0009 */
[----:B------:R-:W-:-:S04]  /*0eb0*/  FSETP.GTU.FTZ.AND P1, PT, |R9|, +INF , PT ;  /* 0x7f8000000900780b */ /* 0x000fc80003f3c200 */
[----:B------:R-:W-:-:S13]  /*0ec0*/  PLOP3.LUT P0, PT, P0, P1, PT, 0xf8, 0x8f ;  /* 0x00000000008f781c */ /* 0x000fda0000703f70 */
[----:B------:R-:W-:Y:S05]  /*0ed0*/  @P0 BRA `(.L_x_10) ;  /* 0x00000004004c0947 */ /* 0x000fea0003800000 */
[----:B------:R-:W-:-:S13]  /*0ee0*/  LOP3.LUT P0, RZ, R9, 0x7fffffff, R7, 0xc8, !PT ;  /* 0x7fffffff09ff7812 */ /* 0x000fda000780c807 */
[----:B------:R-:W-:Y:S05]  /*0ef0*/  @!P0 BRA `(.L_x_11) ;  /* 0x00000004003c8947 */ /* 0x000fea0003800000 */
[C---:B------:R-:W-:Y:S02]  /*0f00*/  FSETP.NEU.FTZ.AND P2, PT, |R0|.reuse, +INF , PT ;  /* 0x7f8000000000780b */ /* 0x040fe40003f5d200 */
[----:B------:R-:W-:Y:S02]  /*0f10*/  FSETP.NEU.FTZ.AND P1, PT, |R3|, +INF , PT ;  /* 0x7f8000000300780b */ /* 0x000fe40003f3d200 */
[----:B------:R-:W-:-:S11]  /*0f20*/  FSETP.NEU.FTZ.AND P0, PT, |R0|, +INF , PT ;  /* 0x7f8000000000780b */ /* 0x000fd60003f1d200 */
[----:B------:R-:W-:Y:S05]  /*0f30*/  @!P1 BRA !P2, `(.L_x_11) ;  /* 0x00000004002c9947 */ /* 0x000fea0005000000 */
[----:B------:R-:W-:-:S04]  /*0f40*/  LOP3.LUT P2, RZ, R7, 0x7fffffff, RZ, 0xc0, !PT ;  /* 0x7fffffff07ff7812 */ /* 0x000fc8000784c0ff */
[----:B------:R-:W-:-:S13]  /*0f50*/  PLOP3.LUT P1, PT, P1, P2, PT, 0x2f, 0xf2 ;  /* 0x0000000000f2781c */ /* 0x000fda0000f24577 */
[----:B------:R-:W-:Y:S05]  /*0f60*/  @P1 BRA `(.L_x_12) ;  /* 0x0000000400181947 */ /* 0x000fea0003800000 */
[----:B------:R-:W-:-:S04]  /*0f70*/  LOP3.LUT P1, RZ, R9, 0x7fffffff, RZ, 0xc0, !PT ;  /* 0x7fffffff09ff7812 */ /* 0x000fc8000782c0ff */
[----:B------:R-:W-:-:S13]  /*0f80*/  PLOP3.LUT P0, PT, P0, P1, PT, 0x2f, 0xf2 ;  /* 0x0000000000f2781c */ /* 0x000fda0000702577 */
[----:B------:R-:W-:Y:S05]  /*0f90*/  @P0 BRA `(.L_x_13) ;  /* 0x0000000400000947 */ /* 0x000fea0003800000 */
[----:B------:R-:W-:Y:S02]  /*0fa0*/  ISETP.GE.AND P0, PT, R10, RZ, PT ;  /* 0x000000ff0a00720c */ /* 0x000fe40003f06270 */
[----:B------:R-:W-:-:S11]  /*0fb0*/  ISETP.GE.AND P1, PT, R11, RZ, PT ;  /* 0x000000ff0b00720c */ /* 0x000fd60003f26270 */
[----:B------:R-:W-:Y:S01]  /*0fc0*/  @P0 IMAD.MOV.U32 R8, RZ, RZ, RZ ;  /* 0x000000ffff080224 */ /* 0x000fe200078e00ff */
[----:B------:R-:W-:Y:S01]  /*0fd0*/  @!P0 MOV R8, 0xffffffc0 ;  /* 0xffffffc000088802 */ /* 0x000fe20000000f00 */
[----:B------:R-:W-:Y:S01]  /*0fe0*/  @!P0 FFMA R7, R0, 1.84467440737095516160e+19, RZ ;  /* 0x5f80000000078823 */ /* 0x000fe200000000ff */
[----:B------:R-:W-:-:S03]  /*0ff0*/  @!P1 FFMA R9, R3, 1.84467440737095516160e+19, RZ ;  /* 0x5f80000003099823 */ /* 0x000fc600000000ff */
[----:B------:R-:W-:-:S07]  /*1000*/  @!P1 VIADD R8, R8, 0x40 ;  /* 0x0000004008089836 */ /* 0x000fce0000000000 */
.L_x_9:
[----:B------:R-:W-:Y:S01]  /*1010*/  LEA R0, R6, 0xc0800000, 0x17 ;  /* 0xc080000006007811 */ /* 0x000fe200078eb8ff */
[----:B------:R-:W-:Y:S01]  /*1020*/  VIADD R4, R4, 0xffffff81 ;  /* 0xffffff8104047836 */ /* 0x000fe20000000000 */
[----:B------:R-:W-:Y:S03]  /*1030*/  BSSY.RECONVERGENT B2, `(.L_x_14) ;  /* 0x0000035000027945 */ /* 0x000fe60003800200 */
[----:B------:R-:W-:Y:S02]  /*1040*/  IMAD.IADD R9, R9, 0x1, -R0 ;  /* 0x0000000109097824 */ /* 0x000fe400078e0a00 */
[C---:B------:R-:W-:Y:S01]  /*1050*/  IMAD R0, R4.reuse, -0x800000, R7 ;  /* 0xff80000004007824 */ /* 0x040fe200078e0207 */
[----:B------:R-:W-:Y:S01]  /*1060*/  IADD3 R7, PT, PT, R4, 0x7f, -R6 ;  /* 0x0000007f04077810 */ /* 0x000fe20007ffe806 */
[----:B------:R-:W0:Y:S01]  /*1070*/  MUFU.RCP R3, R9 ;  /* 0x0000000900037308 */ /* 0x000e220000001000 */
[----:B------:R-:W-:-:S03]  /*1080*/  FADD.FTZ R11, -R9, -RZ ;  /* 0x800000ff090b7221 */ /* 0x000fc60000010100 */
[----:B------:R-:W-:Y:S02]  /*1090*/  IMAD.IADD R7, R7, 0x1, R8 ;  /* 0x0000000107077824 */ /* 0x000fe400078e0208 */
[----:B0-----:R-:W-:-:S04]  /*10a0*/  FFMA R10, R3, R11, 1 ;  /* 0x3f800000030a7423 */ /* 0x001fc8000000000b */
[----:B------:R-:W-:-:S04]  /*10b0*/  FFMA R12, R3, R10, R3 ;  /* 0x0000000a030c7223 */ /* 0x000fc80000000003 */
[----:B------:R-:W-:-:S04]  /*10c0*/  FFMA R3, R0, R12, RZ ;  /* 0x0000000c00037223 */ /* 0x000fc800000000ff */
[----:B------:R-:W-:-:S04]  /*10d0*/  FFMA R10, R11, R3, R0 ;  /* 0x000000030b0a7223 */ /* 0x000fc80000000000 */
[----:B------:R-:W-:-:S04]  /*10e0*/  FFMA R13, R12, R10, R3 ;  /* 0x0000000a0c0d7223 */ /* 0x000fc80000000003 */
[----:B------:R-:W-:-:S04]  /*10f0*/  FFMA R10, R11, R13, R0 ;  /* 0x0000000d0b0a7223 */ /* 0x000fc80000000000 */
[----:B------:R-:W-:-:S05]  /*1100*/  FFMA R0, R12, R10, R13 ;  /* 0x0000000a0c007223 */ /* 0x000fca000000000d */
[----:B------:R-:W-:-:S04]  /*1110*/  SHF.R.U32.HI R3, RZ, 0x17, R0 ;  /* 0x00000017ff037819 */ /* 0x000fc80000011600 */
[----:B------:R-:W-:-:S05]  /*1120*/  LOP3.LUT R3, R3, 0xff, RZ, 0xc0, !PT ;  /* 0x000000ff03037812 */ /* 0x000fca00078ec0ff */
[----:B------:R-:W-:-:S04]  /*1130*/  IMAD.IADD R8, R3, 0x1, R7 ;  /* 0x0000000103087824 */ /* 0x000fc800078e0207 */
[----:B------:R-:W-:-:S05]  /*1140*/  VIADD R3, R8, 0xffffffff ;  /* 0xffffffff08037836 */ /* 0x000fca0000000000 */
[----:B------:R-:W-:-:S13]  /*1150*/  ISETP.GE.U32.AND P0, PT, R3, 0xfe, PT ;  /* 0x000000fe0300780c */ /* 0x000fda0003f06070 */
[----:B------:R-:W-:Y:S05]  /*1160*/  @!P0 BRA `(.L_x_15) ;  /* 0x0000000000808947 */ /* 0x000fea0003800000 */
[----:B------:R-:W-:-:S13]  /*1170*/  ISETP.GT.AND P0, PT, R8, 0xfe, PT ;  /* 0x000000fe0800780c */ /* 0x000fda0003f04270 */
[----:B------:R-:W-:Y:S05]  /*1180*/  @P0 BRA `(.L_x_16) ;  /* 0x00000000006c0947 */ /* 0x000fea0003800000 */
[----:B------:R-:W-:-:S13]  /*1190*/  ISETP.GE.AND P0, PT, R8, 0x1, PT ;  /* 0x000000010800780c */ /* 0x000fda0003f06270 */
[----:B------:R-:W-:Y:S05]  /*11a0*/  @P0 BRA `(.L_x_17) ;  /* 0x0000000000740947 */ /* 0x000fea0003800000 */
[----:B------:R-:W-:Y:S02]  /*11b0*/  ISETP.GE.AND P0, PT, R8, -0x18, PT ;  /* 0xffffffe80800780c */ /* 0x000fe40003f06270 */
[----:B------:R-:W-:-:S11]  /*11c0*/  LOP3.LUT R0, R0, 0x80000000, RZ, 0xc0, !PT ;  /* 0x8000000000007812 */ /* 0x000fd600078ec0ff */
[----:B------:R-:W-:Y:S05]  /*11d0*/  @!P0 BRA `(.L_x_17) ;  /* 0x0000000000688947 */ /* 0x000fea0003800000 */
[-CC-:B------:R-:W-:Y:S01]  /*11e0*/  FFMA.RZ R3, R12, R10.reuse, R13.reuse ;  /* 0x0000000a0c037223 */ /* 0x180fe2000000c00d */
[----:B------:R-:W-:Y:S02]  /*11f0*/  VIADD R7, R8, 0x20 ;  /* 0x0000002008077836 */ /* 0x000fe40000000000 */
[-CC-:B------:R-:W-:Y:S01]  /*1200*/  FFMA.RM R4, R12, R10.reuse, R13.reuse ;  /* 0x0000000a0c047223 */ /* 0x180fe2000000400d */
[----:B------:R-:W-:Y:S02]  /*1210*/  ISETP.NE.AND P2, PT, R8, RZ, PT ;  /* 0x000000ff0800720c */ /* 0x000fe40003f45270 */
[----:B------:R-:W-:Y:S01]  /*1220*/  LOP3.LUT R6, R3, 0x7fffff, RZ, 0xc0, !PT ;  /* 0x007fffff03067812 */ /* 0x000fe200078ec0ff */
[----:B------:R-:W-:Y:S01]  /*1230*/  FFMA.RP R3, R12, R10, R13 ;  /* 0x0000000a0c037223 */ /* 0x000fe2000000800d */
[----:B------:R-:W-:Y:S01]  /*1240*/  ISETP.NE.AND P1, PT, R8, RZ, PT ;  /* 0x000000ff0800720c */ /* 0x000fe20003f25270 */
[----:B------:R-:W-:Y:S01]  /*1250*/  IMAD.MOV R8, RZ, RZ, -R8 ;  /* 0x000000ffff087224 */ /* 0x000fe200078e0a08 */
[----:B------:R-:W-:-:S02]  /*1260*/  LOP3.LUT R6, R6, 0x800000, RZ, 0xfc, !PT ;  /* 0x0080000006067812 */ /* 0x000fc400078efcff */
[----:B------:R-:W-:Y:S02]  /*1270*/  FSETP.NEU.FTZ.AND P0, PT, R3, R4, PT ;  /* 0x000000040300720b */ /* 0x000fe40003f1d000 */
[----:B------:R-:W-:Y:S02]  /*1280*/  SHF.L.U32 R7, R6, R7, RZ ;  /* 0x0000000706077219 */ /* 0x000fe400000006ff */
[----:B------:R-:W-:Y:S02]  /*1290*/  SEL R3, R8, RZ, P2 ;  /* 0x000000ff08037207 */ /* 0x000fe40001000000 */
[----:B------:R-:W-:Y:S02]  /*12a0*/  ISETP.NE.AND P1, PT, R7, RZ, P1 ;  /* 0x000000ff0700720c */ /* 0x000fe40000f25270 */
[----:B------:R-:W-:Y:S02]  /*12b0*/  SHF.R.U32.HI R3, RZ, R3, R6 ;  /* 0x00000003ff037219 */ /* 0x000fe40000011606 */
[----:B------:R-:W-:-:S02]  /*12c0*/  PLOP3.LUT P0, PT, P0, P1, PT, 0xf8, 0x8f ;  /* 0x00000000008f781c */ /* 0x000fc40000703f70 */
[----:B------:R-:W-:Y:S02]  /*12d0*/  SHF.R.U32.HI R7, RZ, 0x1, R3 ;  /* 0x00000001ff077819 */ /* 0x000fe40000011603 */
[----:B------:R-:W-:-:S04]  /*12e0*/  SEL R4, RZ, 0x1, !P0 ;  /* 0x00000001ff047807 */ /* 0x000fc80004000000 */
[----:B------:R-:W-:-:S04]  /*12f0*/  LOP3.LUT R4, R4, 0x1, R7, 0xf8, !PT ;  /* 0x0000000104047812 */ /* 0x000fc800078ef807 */
[----:B------:R-:W-:-:S05]  /*1300*/  LOP3.LUT R4, R4, R3, RZ, 0xc0, !PT ;  /* 0x0000000304047212 */ /* 0x000fca00078ec0ff */
[----:B------:R-:W-:-:S05]  /*1310*/  IMAD.IADD R7, R7, 0x1, R4 ;  /* 0x0000000107077824 */ /* 0x000fca00078e0204 */
[----:B------:R-:W-:Y:S01]  /*1320*/  LOP3.LUT R0, R7, R0, RZ, 0xfc, !PT ;  /* 0x0000000007007212 */ /* 0x000fe200078efcff */
[----:B------:R-:W-:Y:S06]  /*1330*/  BRA `(.L_x_17) ;  /* 0x0000000000107947 */ /* 0x000fec0003800000 */
.L_x_16:
[----:B------:R-:W-:-:S04]  /*1340*/  LOP3.LUT R0, R0, 0x80000000, RZ, 0xc0, !PT ;  /* 0x8000000000007812 */ /* 0x000fc800078ec0ff */
[----:B------:R-:W-:Y:S01]  /*1350*/  LOP3.LUT R0, R0, 0x7f800000, RZ, 0xfc, !PT ;  /* 0x7f80000000007812 */ /* 0x000fe200078efcff */
[----:B------:R-:W-:Y:S06]  /*1360*/  BRA `(.L_x_17) ;  /* 0x0000000000047947 */ /* 0x000fec0003800000 */
.L_x_15:
[----:B------:R-:W-:-:S07]  /*1370*/  IMAD R0, R7, 0x800000, R0 ;  /* 0x0080000007007824 */ /* 0x000fce00078e0200 */
.L_x_17:
[----:B------:R-:W-:Y:S05]  /*1380*/  BSYNC.RECONVERGENT B2 ;  /* 0x0000000000027941 */ /* 0x000fea0003800200 */
.L_x_14:
[----:B------:R-:W-:Y:S05]  /*1390*/  BRA `(.L_x_18) ;  /* 0x0000000000207947 */ /* 0x000fea0003800000 */
.L_x_13:
[----:B------:R-:W-:-:S04]  /*13a0*/  LOP3.LUT R0, R9, 0x80000000, R7, 0x48, !PT ;  /* 0x8000000009007812 */ /* 0x000fc800078e4807 */
[----:B------:R-:W-:Y:S01]  /*13b0*/  LOP3.LUT R0, R0, 0x7f800000, RZ, 0xfc, !PT ;  /* 0x7f80000000007812 */ /* 0x000fe200078efcff */
[----:B------:R-:W-:Y:S06]  /*13c0*/  BRA `(.L_x_18) ;  /* 0x0000000000147947 */ /* 0x000fec0003800000 */
.L_x_12:
[----:B------:R-:W-:Y:S01]  /*13d0*/  LOP3.LUT R0, R9, 0x80000000, R7, 0x48, !PT ;  /* 0x8000000009007812 */ /* 0x000fe200078e4807 */
[----:B------:R-:W-:Y:S06]  /*13e0*/  BRA `(.L_x_18) ;  /* 0x00000000000c7947 */ /* 0x000fec0003800000 */
.L_x_11:
[----:B------:R-:W0:Y:S01]  /*13f0*/  MUFU.RSQ R0, -QNAN ;  /* 0xffc0000000007908 */ /* 0x000e220000001400 */
[----:B------:R-:W-:Y:S05]  /*1400*/  BRA `(.L_x_18) ;  /* 0x0000000000047947 */ /* 0x000fea0003800000 */
.L_x_10:
[----:B------:R-:W-:-:S07]  /*1410*/  FADD.FTZ R0, R0, R3 ;  /* 0x0000000300007221 */ /* 0x000fce0000010000 */
.L_x_18:
[----:B------:R-:W-:Y:S05]  /*1420*/  BSYNC.RECONVERGENT B1 ;  /* 0x0000000000017941 */ /* 0x000fea0003800200 */
.L_x_8:
[----:B------:R-:W-:-:S04]  /*1430*/  IMAD.MOV.U32 R3, RZ, RZ, 0x0 ;  /* 0x00000000ff037424 */ /* 0x000fc800078e00ff */
[----:B0-----:R-:W-:Y:S05]  /*1440*/  RET.REL.NODEC R2 `(_Z3FFTPfS_S_S_if) ;  /* 0xffffffe802ec7950 */ /* 0x001fea0003c3ffff */
.L_x_19:
[----:B------:R-:W-:-:S00]  /*1450*/  BRA `(.L_x_19) ;  /* 0xfffffffc00fc7947 */ /* 0x000fc0000383ffff */
[----:B------:R-:W-:-:S00]  /*1460*/  NOP ;  /* 0x0000000000007918 */ /* 0x000fc00000000000 */
        /* <DEDUP_REMOVED lines=9> */
.L_x_20:


//--------------------- .nv.global.init           --------------------------
	.section	.nv.global.init,"aw",@progbits
	.align	4
.nv.global.init:
	.type		__cudart_i2opi_f,@object
	.size		__cudart_i2opi_f,(.L_0 - __cudart_i2opi_f)
__cudart_i2opi_f:
        /*0000*/ 	.byte	0x41, 0x90, 0x43, 0x3c, 0x99, 0x95, 0x62, 0xdb, 0xc0, 0xdd, 0x34, 0xf5, 0xd1, 0x57, 0x27, 0xfc
        /*0010*/ 	.byte	0x29, 0x15, 0x44, 0x4e, 0x6e, 0x83, 0xf9, 0xa2
.L_0:


//--------------------- .nv.shared.reserved.0     --------------------------
	.section	.nv.shared.reserved.0,"aw",@nobits
	.weak		__nv_reservedSMEM_offset_0_alias
	.size		__nv_reservedSMEM_offset_0_alias, 0, 64
	.other		__nv_reservedSMEM_offset_0_alias,@"STO_CUDA_RESERVED_SHARED STV_DEFAULT"
__nv_reservedSMEM_offset_0_alias:
	.zero		0
	.zero		64


//--------------------- .nv.constant0._Z3FFTPfS_S_S_if --------------------------
	.section	.nv.constant0._Z3FFTPfS_S_S_if,"a",@progbits
	.sectionflags	@""
	.align	4
.nv.constant0._Z3FFTPfS_S_S_if:
	.zero		936


//--------------------- SYMBOLS --------------------------

	.type		.nv.reservedSmem.offset0,@object
	.size		.nv.reservedSmem.offset0,0x4
